	.headerflags	@"EF_CUDA_TEXMODE_UNIFIED EF_CUDA_64BIT_ADDRESS EF_CUDA_ACCELERATORS EF_CUDA_SM90 EF_CUDA_VIRTUAL_SM(EF_CUDA_SM90)"
	.elftype	@"ET_EXEC"


//--------------------- .nv.info                  --------------------------
	.section	.nv.info,"",@"SHT_CUDA_INFO"
	.align	4


	//----- nvinfo : EIATTR_REGCOUNT
	.align		4
        /*0000*/ 	.byte	0x04, 0x2f
        /*0002*/ 	.short	(.L_3 - .L_2)
	.align		4
.L_2:
        /*0004*/ 	.word	index@(triton_poi_fused__native_batch_norm_legit_no_training_add_relu_21)
        /*0008*/ 	.word	0x0000001c


	//----- nvinfo : EIATTR_MIN_STACK_SIZE
	.align		4
.L_3:
        /*000c*/ 	.byte	0x04, 0x12
        /*000e*/ 	.short	(.L_5 - .L_4)
	.align		4
.L_4:
        /*0010*/ 	.word	index@(triton_poi_fused__native_batch_norm_legit_no_training_add_relu_21)
        /*0014*/ 	.word	0x00000000


	//----- nvinfo : EIATTR_FRAME_SIZE
	.align		4
.L_5:
        /*0018*/ 	.byte	0x04, 0x11
        /*001a*/ 	.short	(.L_7 - .L_6)
	.align		4
.L_6:
        /*001c*/ 	.word	index@(triton_poi_fused__native_batch_norm_legit_no_training_add_relu_21)
        /*0020*/ 	.word	0x00000000


	//----- nvinfo : EIATTR_MIN_STACK_SIZE
	.align		4
.L_7:
        /*0024*/ 	.byte	0x04, 0x12
        /*0026*/ 	.short	(.L_9 - .L_8)
	.align		4
.L_8:
        /*0028*/ 	.word	index@(triton_poi_fused__native_batch_norm_legit_no_training_add_relu_21)
        /*002c*/ 	.word	0x00000000
.L_9:


//--------------------- .nv.info.triton_poi_fused__native_batch_norm_legit_no_training_add_relu_21 --------------------------
	.section	.nv.info.triton_poi_fused__native_batch_norm_legit_no_training_add_relu_21,"",@"SHT_CUDA_INFO"
	.sectionflags	@""
	.align	4


	//----- nvinfo : EIATTR_CUDA_API_VERSION
	.align		4
        /*0000*/ 	.byte	0x04, 0x37
        /*0002*/ 	.short	(.L_11 - .L_10)
.L_10:
        /*0004*/ 	.word	0x0000007c


	//----- nvinfo : EIATTR_KPARAM_INFO
	.align		4
.L_11:
        /*0008*/ 	.byte	0x04, 0x17
        /*000a*/ 	.short	(.L_13 - .L_12)
.L_12:
        /*000c*/ 	.word	0x00000000
        /*0010*/ 	.short	0x000b
        /*0012*/ 	.short	0x0058
        /*0014*/ 	.byte	0x00, 0xf0, 0x11, 0x00


	//----- nvinfo : EIATTR_KPARAM_INFO
	.align		4
.L_13:
        /*0018*/ 	.byte	0x04, 0x17
        /*001a*/ 	.short	(.L_15 - .L_14)
.L_14:
        /*001c*/ 	.word	0x00000000
        /*0020*/ 	.short	0x000a
        /*0022*/ 	.short	0x0050
        /*0024*/ 	.byte	0x00, 0xf4, 0x21, 0x00


	//----- nvinfo : EIATTR_KPARAM_INFO
	.align		4
.L_15:
        /*0028*/ 	.byte	0x04, 0x17
        /*002a*/ 	.short	(.L_17 - .L_16)
.L_16:
        /*002c*/ 	.word	0x00000000
        /*0030*/ 	.short	0x0009
        /*0032*/ 	.short	0x0048
        /*0034*/ 	.byte	0x00, 0xf4, 0x21, 0x00


	//----- nvinfo : EIATTR_KPARAM_INFO
	.align		4
.L_17:
        /*0038*/ 	.byte	0x04, 0x17
        /*003a*/ 	.short	(.L_19 - .L_18)
.L_18:
        /*003c*/ 	.word	0x00000000
        /*0040*/ 	.short	0x0008
        /*0042*/ 	.short	0x0040
        /*0044*/ 	.byte	0x00, 0xf4, 0x21, 0x00


	//----- nvinfo : EIATTR_KPARAM_INFO
	.align		4
.L_19:
        /*0048*/ 	.byte	0x04, 0x17
        /*004a*/ 	.short	(.L_21 - .L_20)
.L_20:
        /*004c*/ 	.word	0x00000000
        /*0050*/ 	.short	0x0007
        /*0052*/ 	.short	0x0038
        /*0054*/ 	.byte	0x00, 0xf4, 0x21, 0x00


	//----- nvinfo : EIATTR_KPARAM_INFO
	.align		4
.L_21:
        /*0058*/ 	.byte	0x04, 0x17
        /*005a*/ 	.short	(.L_23 - .L_22)
.L_22:
        /*005c*/ 	.word	0x00000000
        /*0060*/ 	.short	0x0006
        /*0062*/ 	.short	0x0030
        /*0064*/ 	.byte	0x00, 0xf4, 0x21, 0x00


	//----- nvinfo : EIATTR_KPARAM_INFO
	.align		4
.L_23:
        /*0068*/ 	.byte	0x04, 0x17
        /*006a*/ 	.short	(.L_25 - .L_24)
.L_24:
        /*006c*/ 	.word	0x00000000
        /*0070*/ 	.short	0x0005
        /*0072*/ 	.short	0x0028
        /*0074*/ 	.byte	0x00, 0xf4, 0x21, 0x00


	//----- nvinfo : EIATTR_KPARAM_INFO
	.align		4
.L_25:
        /*0078*/ 	.byte	0x04, 0x17
        /*007a*/ 	.short	(.L_27 - .L_26)
.L_26:
        /*007c*/ 	.word	0x00000000
        /*0080*/ 	.short	0x0004
        /*0082*/ 	.short	0x0020
        /*0084*/ 	.byte	0x00, 0xf4, 0x21, 0x00


	//----- nvinfo : EIATTR_KPARAM_INFO
	.align		4
.L_27:
        /*0088*/ 	.byte	0x04, 0x17
        /*008a*/ 	.short	(.L_29 - .L_28)
.L_28:
        /*008c*/ 	.word	0x00000000
        /*0090*/ 	.short	0x0003
        /*0092*/ 	.short	0x0018
        /*0094*/ 	.byte	0x00, 0xf4, 0x21, 0x00


	//----- nvinfo : EIATTR_KPARAM_INFO
	.align		4
.L_29:
        /*0098*/ 	.byte	0x04, 0x17
        /*009a*/ 	.short	(.L_31 - .L_30)
.L_30:
        /*009c*/ 	.word	0x00000000
        /*00a0*/ 	.short	0x0002
        /*00a2*/ 	.short	0x0010
        /*00a4*/ 	.byte	0x00, 0xf4, 0x21, 0x00


	//----- nvinfo : EIATTR_KPARAM_INFO
	.align		4
.L_31:
        /*00a8*/ 	.byte	0x04, 0x17
        /*00aa*/ 	.short	(.L_33 - .L_32)
.L_32:
        /*00ac*/ 	.word	0x00000000
        /*00b0*/ 	.short	0x0001
        /*00b2*/ 	.short	0x0008
        /*00b4*/ 	.byte	0x00, 0xf4, 0x21, 0x00


	//----- nvinfo : EIATTR_KPARAM_INFO
	.align		4
.L_33:
        /*00b8*/ 	.byte	0x04, 0x17
        /*00ba*/ 	.short	(.L_35 - .L_34)
.L_34:
        /*00bc*/ 	.word	0x00000000
        /*00c0*/ 	.short	0x0000
        /*00c2*/ 	.short	0x0000
        /*00c4*/ 	.byte	0x00, 0xf4, 0x21, 0x00


	//----- nvinfo : EIATTR_SPARSE_MMA_MASK
	.align		4
.L_35:
        /*00c8*/ 	.byte	0x03, 0x50
        /*00ca*/ 	.short	0x0000


	//----- nvinfo : EIATTR_MAXREG_COUNT
	.align		4
        /*00cc*/ 	.byte	0x03, 0x1b
        /*00ce*/ 	.short	0x00ff


	//----- nvinfo : EIATTR_EXIT_INSTR_OFFSETS
	.align		4
        /*00d0*/ 	.byte	0x04, 0x1c
        /*00d2*/ 	.short	(.L_37 - .L_36)


	//   ....[0]....
.L_36:
        /*00d4*/ 	.word	0x000004a0


	//----- nvinfo : EIATTR_REQNTID
	.align		4
.L_37:
        /*00d8*/ 	.byte	0x04, 0x10
        /*00da*/ 	.short	(.L_39 - .L_38)
.L_38:
        /*00dc*/ 	.word	0x00000080
        /*00e0*/ 	.word	0x00000001
        /*00e4*/ 	.word	0x00000001


	//----- nvinfo : EIATTR_CBANK_PARAM_SIZE
	.align		4
.L_39:
        /*00e8*/ 	.byte	0x03, 0x19
        /*00ea*/ 	.short	0x005c


	//----- nvinfo : EIATTR_PARAM_CBANK
	.align		4
        /*00ec*/ 	.byte	0x04, 0x0a
        /*00ee*/ 	.short	(.L_41 - .L_40)
	.align		4
.L_40:
        /*00f0*/ 	.word	index@(.nv.constant0.triton_poi_fused__native_batch_norm_legit_no_training_add_relu_21)
        /*00f4*/ 	.short	0x0210
        /*00f6*/ 	.short	0x005c


	//----- nvinfo : EIATTR_SW_WAR
	.align		4
.L_41:
        /*00f8*/ 	.byte	0x04, 0x36
        /*00fa*/ 	.short	(.L_43 - .L_42)
.L_42:
        /*00fc*/ 	.word	0x00000008
.L_43:


//--------------------- .nv.callgraph             --------------------------
	.section	.nv.callgraph,"",@"SHT_CUDA_CALLGRAPH"
	.align	4
	.sectionentsize	8
	.align		4
        /*0000*/ 	.word	0x00000000
	.align		4
        /*0004*/ 	.word	0xffffffff
	.align		4
        /*0008*/ 	.word	0x00000000
	.align		4
        /*000c*/ 	.word	0xfffffffe
	.align		4
        /*0010*/ 	.word	0x00000000
	.align		4
        /*0014*/ 	.word	0xfffffffd
	.align		4
        /*0018*/ 	.word	0x00000000
	.align		4
        /*001c*/ 	.word	0xfffffffc


//--------------------- .nv.constant4             --------------------------
	.section	.nv.constant4,"a",@progbits
	.align	8
	.align		8
.nv.constant4:
        /*0000*/ 	.dword	_$_str
	.align		8
        /*0008*/ 	.dword	_$_str_$_2


//--------------------- .text.triton_poi_fused__native_batch_norm_legit_no_training_add_relu_21 --------------------------
	.section	.text.triton_poi_fused__native_batch_norm_legit_no_training_add_relu_21,"ax",@progbits
	.align	128
        .global         triton_poi_fused__native_batch_norm_legit_no_training_add_relu_21
        .type           triton_poi_fused__native_batch_norm_legit_no_training_add_relu_21,@function
        .size           triton_poi_fused__native_batch_norm_legit_no_training_add_relu_21,(.L_x_1 - triton_poi_fused__native_batch_norm_legit_no_training_add_relu_21)
        .other          triton_poi_fused__native_batch_norm_legit_no_training_add_relu_21,@"STO_CUDA_ENTRY STV_DEFAULT"
triton_poi_fused__native_batch_norm_legit_no_training_add_relu_21:
.text.triton_poi_fused__native_batch_norm_legit_no_training_add_relu_21:
[----:B------:R-:W-:Y:S01]  /*0000*/  LDC R1, c[0x0][0x28] ;  /* 0x00000a00ff017b82 */ /* 0x000fe20000000800 */
[----:B------:R-:W1:Y:S07]  /*0010*/  S2R R10, SR_TID.X ;  /* 0x00000000000a7919 */ /* 0x000e6e0000002100 */
[----:B------:R-:W2:Y:S01]  /*0020*/  LDC.64 R14, c[0x0][0x228] ;  /* 0x00008a00ff0e7b82 */ /* 0x000ea20000000a00 */
[----:B------:R-:W-:Y:S01]  /*0030*/  ULDC.64 UR4, c[0x0][0x208] ;  /* 0x0000820000047ab9 */ /* 0x000fe20000000a00 */
[----:B------:R-:W3:Y:S06]  /*0040*/  S2R R3, SR_CTAID.X ;  /* 0x0000000000037919 */ /* 0x000eec0000002500 */
[----:B------:R-:W4:Y:S08]  /*0050*/  LDC.64 R22, c[0x0][0x250] ;  /* 0x00009400ff167b82 */ /* 0x000f300000000a00 */
[----:B------:R-:W5:Y:S08]  /*0060*/  LDC.64 R18, c[0x0][0x248] ;  /* 0x00009200ff127b82 */ /* 0x000f700000000a00 */
[----:B------:R-:W5:Y:S01]  /*0070*/  LDC.64 R24, c[0x0][0x218] ;  /* 0x00008600ff187b82 */ /* 0x000f620000000a00 */
[----:B-1----:R-:W-:-:S07]  /*0080*/  LOP3.LUT R10, R10, 0x7f, RZ, 0xc0, !PT ;  /* 0x0000007f0a0a7812 */ /* 0x002fce00078ec0ff */
[----:B------:R-:W1:Y:S01]  /*0090*/  LDC.64 R16, c[0x0][0x220] ;  /* 0x00008800ff107b82 */ /* 0x000e620000000a00 */
[----:B---3--:R-:W-:Y:S02]  /*00a0*/  SHF.R.S32.HI R0, RZ, 0x18, R3 ;  /* 0x00000018ff007819 */ /* 0x008fe40000011403 */
[----:B------:R-:W-:Y:S02]  /*00b0*/  LEA R10, R3, R10, 0x7 ;  /* 0x0000000a030a7211 */ /* 0x000fe400078e38ff */
[----:B------:R-:W-:-:S03]  /*00c0*/  SGXT R3, R0, 0x1 ;  /* 0x000000010003781a */ /* 0x000fc60000000200 */
[----:B------:R-:W3:Y:S01]  /*00d0*/  LDC.64 R20, c[0x0][0x240] ;  /* 0x00009000ff147b82 */ /* 0x000ee20000000a00 */
[----:B------:R-:W-:-:S04]  /*00e0*/  LEA.HI R3, R3, R10, RZ, 0x9 ;  /* 0x0000000a03037211 */ /* 0x000fc800078f48ff */
[----:B------:R-:W-:-:S03]  /*00f0*/  LOP3.LUT R3, R3, 0xfffffe00, RZ, 0xc0, !PT ;  /* 0xfffffe0003037812 */ /* 0x000fc600078ec0ff */
[----:B------:R-:W3:Y:S01]  /*0100*/  LDC.64 R8, c[0x0][0x230] ;  /* 0x00008c00ff087b82 */ /* 0x000ee20000000a00 */
[----:B------:R-:W-:-:S05]  /*0110*/  IADD3 R13, R10, -R3, RZ ;  /* 0x800000030a0d7210 */ /* 0x000fca0007ffe0ff */
[C---:B--2---:R-:W-:Y:S02]  /*0120*/  IMAD.WIDE R14, R13.reuse, 0x4, R14 ;  /* 0x000000040d0e7825 */ /* 0x044fe400078e020e */
[----:B------:R-:W2:Y:S02]  /*0130*/  LDC.64 R6, c[0x0][0x238] ;  /* 0x00008e00ff067b82 */ /* 0x000ea40000000a00 */
[C---:B----4-:R-:W-:Y:S01]  /*0140*/  IMAD.WIDE R22, R13.reuse, 0x4, R22 ;  /* 0x000000040d167825 */ /* 0x050fe200078e0216 */
[----:B------:R4:W2:Y:S04]  /*0150*/  LDG.E.EL R0, desc[UR4][R14.64] ;  /* 0x000000040e007981 */ /* 0x0008a8000c2e1900 */
[----:B------:R-:W2:Y:S01]  /*0160*/  LDG.E.EL R11, desc[UR4][R22.64] ;  /* 0x00000004160b7981 */ /* 0x000ea2000c2e1900 */
[----:B------:R-:W2:Y:S01]  /*0170*/  LDC.64 R4, c[0x0][0x258] ;  /* 0x00009600ff047b82 */ /* 0x000ea20000000a00 */
[----:B-----5:R-:W-:-:S04]  /*0180*/  IMAD.WIDE R18, R13, 0x4, R18 ;  /* 0x000000040d127825 */ /* 0x020fc800078e0212 */
[C---:B0---4-:R-:W-:Y:S02]  /*0190*/  IMAD.WIDE R14, R10.reuse, 0x4, R24 ;  /* 0x000000040a0e7825 */ /* 0x051fe400078e0218 */
[----:B------:R-:W4:Y:S01]  /*01a0*/  LDG.E.EL R19, desc[UR4][R18.64] ;  /* 0x0000000412137981 */ /* 0x000f22000c2e1900 */
[----:B------:R-:W0:Y:S01]  /*01b0*/  LDC.64 R2, c[0x0][0x260] ;  /* 0x00009800ff027b82 */ /* 0x000e220000000a00 */
[C---:B-1----:R-:W-:Y:S02]  /*01c0*/  IMAD.WIDE R16, R13.reuse, 0x4, R16 ;  /* 0x000000040d107825 */ /* 0x042fe400078e0210 */
[----:B------:R-:W5:Y:S02]  /*01d0*/  LDG.E R14, desc[UR4][R14.64] ;  /* 0x000000040e0e7981 */ /* 0x000f64000c1e1900 */
[----:B---3--:R-:W-:Y:S02]  /*01e0*/  IMAD.WIDE R20, R10, 0x4, R20 ;  /* 0x000000040a147825 */ /* 0x008fe400078e0214 */
[----:B------:R-:W5:Y:S02]  /*01f0*/  LDG.E.EL R17, desc[UR4][R16.64] ;  /* 0x0000000410117981 */ /* 0x000f64000c2e1900 */
[----:B------:R-:W-:-:S02]  /*0200*/  IMAD.WIDE R8, R13, 0x4, R8 ;  /* 0x000000040d087825 */ /* 0x000fc400078e0208 */
[----:B------:R-:W4:Y:S02]  /*0210*/  LDG.E R12, desc[UR4][R20.64] ;  /* 0x00000004140c7981 */ /* 0x000f24000c1e1900 */
[C---:B--2---:R-:W-:Y:S02]  /*0220*/  IMAD.WIDE R6, R13.reuse, 0x4, R6 ;  /* 0x000000040d067825 */ /* 0x044fe400078e0206 */
[----:B------:R-:W2:Y:S02]  /*0230*/  LDG.E.EL R8, desc[UR4][R8.64] ;  /* 0x0000000408087981 */ /* 0x000ea4000c2e1900 */
[C---:B------:R-:W-:Y:S02]  /*0240*/  IMAD.WIDE R4, R13.reuse, 0x4, R4 ;  /* 0x000000040d047825 */ /* 0x040fe400078e0204 */
[----:B------:R-:W2:Y:S04]  /*0250*/  LDG.E.EL R7, desc[UR4][R6.64] ;  /* 0x0000000406077981 */ /* 0x000ea8000c2e1900 */
[----:B------:R1:W3:Y:S01]  /*0260*/  LDG.E.EL R4, desc[UR4][R4.64] ;  /* 0x0000000404047981 */ /* 0x0002e2000c2e1900 */
[----:B0-----:R-:W-:-:S05]  /*0270*/  IMAD.WIDE R2, R13, 0x4, R2 ;  /* 0x000000040d027825 */ /* 0x001fca00078e0202 */
[----:B------:R0:W3:Y:S01]  /*0280*/  LDG.E.EL R13, desc[UR4][R2.64] ;  /* 0x00000004020d7981 */ /* 0x0000e2000c2e1900 */
[----:B-1----:R-:W-:Y:S01]  /*0290*/  HFMA2.MMA R5, -RZ, RZ, 1.625, 0 ;  /* 0x3e800000ff057435 */ /* 0x002fe200000001ff */
[----:B0-----:R-:W0:Y:S02]  /*02a0*/  LDC.64 R2, c[0x0][0x210] ;  /* 0x00008400ff027b82 */ /* 0x001e240000000a00 */
[----:B0-----:R-:W-:-:S04]  /*02b0*/  IMAD.WIDE R2, R10, 0x4, R2 ;  /* 0x000000040a027825 */ /* 0x001fc800078e0202 */
[----:B------:R-:W-:Y:S01]  /*02c0*/  FADD R0, R0, 9.9999997473787516356e-06 ;  /* 0x3727c5ac00007421 */ /* 0x000fe20000000000 */
[----:B------:R-:W-:-:S03]  /*02d0*/  FADD R11, R11, 9.9999997473787516356e-06 ;  /* 0x3727c5ac0b0b7421 */ /* 0x000fc60000000000 */
[----:B------:R-:W0:Y:S08]  /*02e0*/  MUFU.SQRT R15, R0 ;  /* 0x00000000000f7308 */ /* 0x000e300000002000 */
[----:B------:R-:W1:Y:S01]  /*02f0*/  MUFU.SQRT R16, R11 ;  /* 0x0000000b00107308 */ /* 0x000e620000002000 */
[C---:B0-----:R-:W-:Y:S02]  /*0300*/  FSETP.GT.AND P0, PT, R15.reuse, 8.50705917302346158658e+37, PT ;  /* 0x7e8000000f00780b */ /* 0x041fe40003f04000 */
[----:B------:R-:W-:-:S02]  /*0310*/  FSETP.GEU.AND P2, PT, R15, 1.175494350822287508e-38, PT ;  /* 0x008000000f00780b */ /* 0x000fc40003f4e000 */
[C---:B-1----:R-:W-:Y:S02]  /*0320*/  FSETP.GT.AND P1, PT, R16.reuse, 8.50705917302346158658e+37, PT ;  /* 0x7e8000001000780b */ /* 0x042fe40003f24000 */
[----:B------:R-:W-:-:S07]  /*0330*/  FSETP.GEU.AND P3, PT, R16, 1.175494350822287508e-38, PT ;  /* 0x008000001000780b */ /* 0x000fce0003f6e000 */
[----:B------:R-:W-:-:S04]  /*0340*/  @P0 FMUL R15, R15, 0.25 ;  /* 0x3e8000000f0f0820 */ /* 0x000fc80000400000 */
[----:B------:R-:W-:Y:S01]  /*0350*/  @!P2 FMUL R15, R15, 16777216 ;  /* 0x4b8000000f0fa820 */ /* 0x000fe20000400000 */
[----:B------:R-:W-:-:S04]  /*0360*/  @P1 FMUL R16, R16, 0.25 ;  /* 0x3e80000010101820 */ /* 0x000fc80000400000 */
[----:B------:R-:W-:Y:S01]  /*0370*/  @!P3 FMUL R16, R16, 16777216 ;  /* 0x4b8000001010b820 */ /* 0x000fe20000400000 */
[----:B------:R-:W0:Y:S01]  /*0380*/  MUFU.RCP R15, R15 ;  /* 0x0000000f000f7308 */ /* 0x000e220000001000 */
[----:B------:R-:W-:-:S07]  /*0390*/  FSEL R0, R5, 1, P0 ;  /* 0x3f80000005007808 */ /* 0x000fce0000000000 */
[----:B------:R-:W1:Y:S01]  /*03a0*/  MUFU.RCP R16, R16 ;  /* 0x0000001000107308 */ /* 0x000e620000001000 */
[----:B------:R-:W-:Y:S01]  /*03b0*/  FSEL R5, R5, 1, P1 ;  /* 0x3f80000005057808 */ /* 0x000fe20000800000 */
[----:B------:R-:W-:-:S04]  /*03c0*/  @!P2 FMUL R0, R0, 16777216 ;  /* 0x4b8000000000a820 */ /* 0x000fc80000400000 */
[----:B------:R-:W-:Y:S01]  /*03d0*/  @!P3 FMUL R5, R5, 16777216 ;  /* 0x4b8000000505b820 */ /* 0x000fe20000400000 */
[----:B----4-:R-:W-:Y:S01]  /*03e0*/  FADD R12, R12, -R19 ;  /* 0x800000130c0c7221 */ /* 0x010fe20000000000 */
[----:B0-----:R-:W-:Y:S01]  /*03f0*/  FMUL R0, R15, R0 ;  /* 0x000000000f007220 */ /* 0x001fe20000400000 */
[----:B-----5:R-:W-:Y:S01]  /*0400*/  FADD R17, R14, -R17 ;  /* 0x800000110e117221 */ /* 0x020fe20000000000 */
[----:B-1----:R-:W-:-:S03]  /*0410*/  FMUL R5, R16, R5 ;  /* 0x0000000510057220 */ /* 0x002fc60000400000 */
[----:B------:R-:W-:Y:S01]  /*0420*/  FMUL R0, R0, R17 ;  /* 0x0000001100007220 */ /* 0x000fe20000400000 */
[----:B------:R-:W-:-:S03]  /*0430*/  FMUL R5, R5, R12 ;  /* 0x0000000c05057220 */ /* 0x000fc60000400000 */
[----:B--2---:R-:W-:Y:S01]  /*0440*/  FFMA R0, R8, R0, R7 ;  /* 0x0000000008007223 */ /* 0x004fe20000000007 */
[----:B---3--:R-:W-:-:S04]  /*0450*/  FFMA R5, R4, R5, R13 ;  /* 0x0000000504057223 */ /* 0x008fc8000000000d */
[C---:B------:R-:W-:Y:S01]  /*0460*/  FADD R4, R0.reuse, R5 ;  /* 0x0000000500047221 */ /* 0x040fe20000000000 */
[----:B------:R-:W-:-:S04]  /*0470*/  FSETP.GEU.AND P0, PT, R0, -R5, PT ;  /* 0x800000050000720b */ /* 0x000fc80003f0e000 */
[----:B------:R-:W-:-:S05]  /*0480*/  FSEL R5, R4, RZ, P0 ;  /* 0x000000ff04057208 */ /* 0x000fca0000000000 */
[----:B------:R-:W-:Y:S01]  /*0490*/  STG.E desc[UR4][R2.64], R5 ;  /* 0x0000000502007986 */ /* 0x000fe2000c101904 */
[----:B------:R-:W-:Y:S05]  /*04a0*/  EXIT ;  /* 0x000000000000794d */ /* 0x000fea0003800000 */
.L_x_0:
[----:B------:R-:W-:-:S00]  /*04b0*/  BRA `(.L_x_0) ;  /* 0xfffffffc00fc7947 */ /* 0x000fc0000383ffff */
[----:B------:R-:W-:-:S00]  /*04c0*/  NOP ;  /* 0x0000000000007918 */ /* 0x000fc00000000000 */
        /* <DEDUP_REMOVED lines=11> */
.L_x_1:


//--------------------- .nv.global.init           --------------------------
	.section	.nv.global.init,"aw",@progbits
.nv.global.init:
	.type		_$_str,@object
	.size		_$_str,(_$_str_$_2 - _$_str)
_$_str:
        /*0000*/ 	.byte	0x5f, 0x5f, 0x43, 0x55, 0x44, 0x41, 0x5f, 0x46, 0x54, 0x5a, 0x00
	.type		_$_str_$_2,@object
	.size		_$_str_$_2,(.L_1 - _$_str_$_2)
_$_str_$_2:
        /*000b*/ 	.byte	0x5f, 0x5f, 0x43, 0x55, 0x44, 0x41, 0x5f, 0x50, 0x52, 0x45, 0x43, 0x5f, 0x53, 0x51, 0x52, 0x54
        /*001b*/ 	.byte	0x00
.L_1:


//--------------------- .nv.constant0.triton_poi_fused__native_batch_norm_legit_no_training_add_relu_21 --------------------------
	.section	.nv.constant0.triton_poi_fused__native_batch_norm_legit_no_training_add_relu_21,"a",@progbits
	.sectionflags	@""
	.align	4
.nv.constant0.triton_poi_fused__native_batch_norm_legit_no_training_add_relu_21:
	.zero		620
